//
// Generated by NVIDIA NVVM Compiler
//
// Compiler Build ID: CL-36424714
// Cuda compilation tools, release 13.0, V13.0.88
// Based on NVVM 20.0.0
//

.version 9.0
.target sm_100
.address_size 64

	// .globl	_Z9vectorAddPfS_S_i

.visible .entry _Z9vectorAddPfS_S_i(
	.param .u64 .ptr .align 1 _Z9vectorAddPfS_S_i_param_0,
	.param .u64 .ptr .align 1 _Z9vectorAddPfS_S_i_param_1,
	.param .u64 .ptr .align 1 _Z9vectorAddPfS_S_i_param_2,
	.param .u32 _Z9vectorAddPfS_S_i_param_3
)
{
	.reg .pred 	%p<2>;
	.reg .b32 	%r<5>;
	.reg .b32 	%f<4>;
	.reg .b64 	%rd<11>;

	ld.param.u64 	%rd1, [_Z9vectorAddPfS_S_i_param_0];
	ld.param.u64 	%rd2, [_Z9vectorAddPfS_S_i_param_1];
	ld.param.u64 	%rd3, [_Z9vectorAddPfS_S_i_param_2];
	ld.param.u32 	%r2, [_Z9vectorAddPfS_S_i_param_3];
	mov.u32 	%r3, %ctaid.x;
	mov.u32 	%r4, %ntid.x;
	mad.lo.s32 	%r1, %r3, %r4, %r3;
	setp.ge.s32 	%p1, %r1, %r2;
	@%p1 bra 	$L__BB0_2;
	cvta.to.global.u64 	%rd4, %rd1;
	cvta.to.global.u64 	%rd5, %rd2;
	cvta.to.global.u64 	%rd6, %rd3;
	mul.wide.s32 	%rd7, %r1, 4;
	add.s64 	%rd8, %rd4, %rd7;
	ld.global.f32 	%f1, [%rd8];
	add.s64 	%rd9, %rd5, %rd7;
	ld.global.f32 	%f2, [%rd9];
	add.f32 	%f3, %f1, %f2;
	add.s64 	%rd10, %rd6, %rd7;
	st.global.f32 	[%rd10], %f3;
$L__BB0_2:
	ret;

}


// ===== COMPILED SASS (sm_100) =====

	.target	sm_100

	.elftype	@"ET_EXEC"


//--------------------- .note.nv.tkinfo           --------------------------
	.section	.note.nv.tkinfo,"",@"SHT_NOTE"
	.sectionflags	@"SHF_NOTE_NV_TKINFO"
	.tkinfo
        /*0018*/ 	.word	0x00000002
        /*0030*/ 	.string	""
        /*0030*/ 	.string	"ptxas"
        /*0030*/ 	.string	"Cuda compilation tools, release 13.0, V13.0.88"
        /*0030*/ 	.string	"Build cuda_13.0.r13.0/compiler.36424714_0"
        /*0030*/ 	.string	"-arch sm_100 -m 64 "



//--------------------- .note.nv.cuinfo           --------------------------
	.section	.note.nv.cuinfo,"",@"SHT_NOTE"
	.sectionflags	@"SHF_NOTE_NV_CUINFO"
        /*0018*/ 	.short	0x0002
        /*001a*/ 	.short	0x0064
        /*001c*/ 	.short	0x0082
	.zero		2


//--------------------- .nv.info                  --------------------------
	.section	.nv.info,"",@"SHT_CUDA_INFO"
	.align	4


	//----- nvinfo : EIATTR_REGCOUNT
	.align		4
        /*0000*/ 	.byte	0x04, 0x2f
        /*0002*/ 	.short	(.L_1 - .L_0)
	.align		4
.L_0:
        /*0004*/ 	.word	index@(_Z9vectorAddPfS_S_i)
        /*0008*/ 	.word	0x0000000c


	//----- nvinfo : EIATTR_FRAME_SIZE
	.align		4
.L_1:
        /*000c*/ 	.byte	0x04, 0x11
        /*000e*/ 	.short	(.L_3 - .L_2)
	.align		4
.L_2:
        /*0010*/ 	.word	index@(_Z9vectorAddPfS_S_i)
        /*0014*/ 	.word	0x00000000


	//----- nvinfo : EIATTR_MIN_STACK_SIZE
	.align		4
.L_3:
        /*0018*/ 	.byte	0x04, 0x12
        /*001a*/ 	.short	(.L_5 - .L_4)
	.align		4
.L_4:
        /*001c*/ 	.word	index@(_Z9vectorAddPfS_S_i)
        /*0020*/ 	.word	0x00000000
.L_5:


//--------------------- .nv.compat                --------------------------
	.section	.nv.compat,"",@"SHT_CUDA_COMPAT_INFO"
	.align	4
        /*0000*/ 	.byte	0x02, 0x09, 0x00, 0x00, 0x02, 0x02, 0x01, 0x00, 0x02, 0x05, 0x05, 0x00, 0x03, 0x07, 0x01, 0x01
        /*0010*/ 	.byte	0x02, 0x03, 0x00, 0x00, 0x02, 0x06, 0x01, 0x00, 0x04, 0x0b, 0x08, 0x00, 0x09, 0x00, 0x00, 0x00
        /*0020*/ 	.byte	0x00, 0x00, 0x00, 0x00


//--------------------- .nv.info._Z9vectorAddPfS_S_i --------------------------
	.section	.nv.info._Z9vectorAddPfS_S_i,"",@"SHT_CUDA_INFO"
	.sectionflags	@""
	.align	4


	//----- nvinfo : EIATTR_CUDA_API_VERSION
	.align		4
        /*0000*/ 	.byte	0x04, 0x37
        /*0002*/ 	.short	(.L_7 - .L_6)
.L_6:
        /*0004*/ 	.word	0x00000082


	//----- nvinfo : EIATTR_KPARAM_INFO
	.align		4
.L_7:
        /*0008*/ 	.byte	0x04, 0x17
        /*000a*/ 	.short	(.L_9 - .L_8)
.L_8:
        /*000c*/ 	.word	0x00000000
        /*0010*/ 	.short	0x0003
        /*0012*/ 	.short	0x0018
        /*0014*/ 	.byte	0x00, 0xf0, 0x11, 0x00


	//----- nvinfo : EIATTR_KPARAM_INFO
	.align		4
.L_9:
        /*0018*/ 	.byte	0x04, 0x17
        /*001a*/ 	.short	(.L_11 - .L_10)
.L_10:
        /*001c*/ 	.word	0x00000000
        /*0020*/ 	.short	0x0002
        /*0022*/ 	.short	0x0010
        /*0024*/ 	.byte	0x00, 0xf5, 0x21, 0x00


	//----- nvinfo : EIATTR_KPARAM_INFO
	.align		4
.L_11:
        /*0028*/ 	.byte	0x04, 0x17
        /*002a*/ 	.short	(.L_13 - .L_12)
.L_12:
        /*002c*/ 	.word	0x00000000
        /*0030*/ 	.short	0x0001
        /*0032*/ 	.short	0x0008
        /*0034*/ 	.byte	0x00, 0xf5, 0x21, 0x00


	//----- nvinfo : EIATTR_KPARAM_INFO
	.align		4
.L_13:
        /*0038*/ 	.byte	0x04, 0x17
        /*003a*/ 	.short	(.L_15 - .L_14)
.L_14:
        /*003c*/ 	.word	0x00000000
        /*0040*/ 	.short	0x0000
        /*0042*/ 	.short	0x0000
        /*0044*/ 	.byte	0x00, 0xf5, 0x21, 0x00


	//----- nvinfo : EIATTR_SPARSE_MMA_MASK
	.align		4
.L_15:
        /*0048*/ 	.byte	0x03, 0x50
        /*004a*/ 	.short	0x0000


	//----- nvinfo : EIATTR_MAXREG_COUNT
	.align		4
        /*004c*/ 	.byte	0x03, 0x1b
        /*004e*/ 	.short	0x00ff


	//----- nvinfo : EIATTR_MERCURY_ISA_VERSION
	.align		4
        /*0050*/ 	.byte	0x03, 0x5f
        /*0052*/ 	.short	0x0101


	//----- nvinfo : EIATTR_VRC_CTA_INIT_COUNT
	.align		4
        /*0054*/ 	.byte	0x02, 0x4a
	.zero		1
	.zero		1


	//----- nvinfo : EIATTR_EXIT_INSTR_OFFSETS
	.align		4
        /*0058*/ 	.byte	0x04, 0x1c
        /*005a*/ 	.short	(.L_17 - .L_16)


	//   ....[0]....
.L_16:
        /*005c*/ 	.word	0x00000060


	//   ....[1]....
        /*0060*/ 	.word	0x00000120


	//----- nvinfo : EIATTR_CBANK_PARAM_SIZE
	.align		4
.L_17:
        /*0064*/ 	.byte	0x03, 0x19
        /*0066*/ 	.short	0x001c


	//----- nvinfo : EIATTR_PARAM_CBANK
	.align		4
        /*0068*/ 	.byte	0x04, 0x0a
        /*006a*/ 	.short	(.L_19 - .L_18)
	.align		4
.L_18:
        /*006c*/ 	.word	index@(.nv.constant0._Z9vectorAddPfS_S_i)
        /*0070*/ 	.short	0x0380
        /*0072*/ 	.short	0x001c


	//----- nvinfo : EIATTR_SW_WAR
	.align		4
.L_19:
        /*0074*/ 	.byte	0x04, 0x36
        /*0076*/ 	.short	(.L_21 - .L_20)
.L_20:
        /*0078*/ 	.word	0x00000008
.L_21:


//--------------------- .nv.callgraph             --------------------------
	.section	.nv.callgraph,"",@"SHT_CUDA_CALLGRAPH"
	.align	4
	.sectionentsize	8
	.align		4
        /*0000*/ 	.word	0x00000000
	.align		4
        /*0004*/ 	.word	0xffffffff
	.align		4
        /*0008*/ 	.word	0x00000000
	.align		4
        /*000c*/ 	.word	0xfffffffe
	.align		4
        /*0010*/ 	.word	0x00000000
	.align		4
        /*0014*/ 	.word	0xfffffffd
	.align		4
        /*0018*/ 	.word	0x00000000
	.align		4
        /*001c*/ 	.word	0xfffffffc


//--------------------- .text._Z9vectorAddPfS_S_i --------------------------
	.section	.text._Z9vectorAddPfS_S_i,"ax",@progbits
	.align	128
        .global         _Z9vectorAddPfS_S_i
        .type           _Z9vectorAddPfS_S_i,@function
        .size           _Z9vectorAddPfS_S_i,(.L_x_1 - _Z9vectorAddPfS_S_i)
        .other          _Z9vectorAddPfS_S_i,@"STO_CUDA_ENTRY STV_DEFAULT"
_Z9vectorAddPfS_S_i:
.text._Z9vectorAddPfS_S_i:
[----:B------:R-:W-:Y:S01]  /*0000*/  LDC R1, c[0x0][0x37c] ;  /* 0x0000df00ff017b82 */ /* 0x000fe20000000800 */
[----:B------:R-:W0:Y:S07]  /*0010*/  S2R R9, SR_CTAID.X ;  /* 0x0000000000097919 */ /* 0x000e2e0000002500 */
[----:B------:R-:W0:Y:S01]  /*0020*/  LDC R0, c[0x0][0x360] ;  /* 0x0000d800ff007b82 */ /* 0x000e220000000800 */
[----:B------:R-:W1:Y:S01]  /*0030*/  LDCU UR4, c[0x0][0x398] ;  /* 0x00007300ff0477ac */ /* 0x000e620008000800 */
[----:B0-----:R-:W-:-:S05]  /*0040*/  IMAD R9, R9, R0, R9 ;  /* 0x0000000009097224 */ /* 0x001fca00078e0209 */
[----:B-1----:R-:W-:-:S13]  /*0050*/  ISETP.GE.AND P0, PT, R9, UR4, PT ;  /* 0x0000000409007c0c */ /* 0x002fda000bf06270 */
[----:B------:R-:W-:Y:S05]  /*0060*/  @P0 EXIT ;  /* 0x000000000000094d */ /* 0x000fea0003800000 */
[----:B------:R-:W0:Y:S01]  /*0070*/  LDC.64 R2, c[0x0][0x380] ;  /* 0x0000e000ff027b82 */ /* 0x000e220000000a00 */
[----:B------:R-:W1:Y:S07]  /*0080*/  LDCU.64 UR4, c[0x0][0x358] ;  /* 0x00006b00ff0477ac */ /* 0x000e6e0008000a00 */
[----:B------:R-:W2:Y:S08]  /*0090*/  LDC.64 R4, c[0x0][0x388] ;  /* 0x0000e200ff047b82 */ /* 0x000eb00000000a00 */
[----:B------:R-:W3:Y:S01]  /*00a0*/  LDC.64 R6, c[0x0][0x390] ;  /* 0x0000e400ff067b82 */ /* 0x000ee20000000a00 */
[----:B0-----:R-:W-:-:S06]  /*00b0*/  IMAD.WIDE R2, R9, 0x4, R2 ;  /* 0x0000000409027825 */ /* 0x001fcc00078e0202 */
[----:B-1----:R-:W4:Y:S01]  /*00c0*/  LDG.E R2, desc[UR4][R2.64] ;  /* 0x0000000402027981 */ /* 0x002f22000c1e1900 */
[----:B--2---:R-:W-:-:S06]  /*00d0*/  IMAD.WIDE R4, R9, 0x4, R4 ;  /* 0x0000000409047825 */ /* 0x004fcc00078e0204 */
[----:B------:R-:W4:Y:S01]  /*00e0*/  LDG.E R5, desc[UR4][R4.64] ;  /* 0x0000000404057981 */ /* 0x000f22000c1e1900 */
[----:B---3--:R-:W-:-:S04]  /*00f0*/  IMAD.WIDE R6, R9, 0x4, R6 ;  /* 0x0000000409067825 */ /* 0x008fc800078e0206 */
[----:B----4-:R-:W-:-:S05]  /*0100*/  FADD R9, R2, R5 ;  /* 0x0000000502097221 */ /* 0x010fca0000000000 */
[----:B------:R-:W-:Y:S01]  /*0110*/  STG.E desc[UR4][R6.64], R9 ;  /* 0x0000000906007986 */ /* 0x000fe2000c101904 */
[----:B------:R-:W-:Y:S05]  /*0120*/  EXIT ;  /* 0x000000000000794d */ /* 0x000fea0003800000 */
.L_x_0:
[----:B------:R-:W-:-:S00]  /*0130*/  BRA `(.L_x_0) ;  /* 0xfffffffc00fc7947 */ /* 0x000fc0000383ffff */
[----:B------:R-:W-:-:S00]  /*0140*/  NOP ;  /* 0x0000000000007918 */ /* 0x000fc00000000000 */
        /* <DEDUP_REMOVED lines=11> */
.L_x_1:


//--------------------- .nv.shared.reserved.0     --------------------------
	.section	.nv.shared.reserved.0,"aw",@nobits
	.weak		__nv_reservedSMEM_offset_0_alias
	.size		__nv_reservedSMEM_offset_0_alias, 0, 64
	.other		__nv_reservedSMEM_offset_0_alias,@"STO_CUDA_RESERVED_SHARED STV_DEFAULT"
__nv_reservedSMEM_offset_0_alias:
	.zero		0
	.zero		64


//--------------------- .nv.constant0._Z9vectorAddPfS_S_i --------------------------
	.section	.nv.constant0._Z9vectorAddPfS_S_i,"a",@progbits
	.sectionflags	@""
	.align	4
.nv.constant0._Z9vectorAddPfS_S_i:
	.zero		924


//--------------------- SYMBOLS --------------------------

	.type		.nv.reservedSmem.offset0,@object
	.size		.nv.reservedSmem.offset0,0x4
